//
// Generated by NVIDIA NVVM Compiler
//
// Compiler Build ID: CL-36424714
// Cuda compilation tools, release 13.0, V13.0.88
// Based on NVVM 20.0.0
//

.version 9.0
.target sm_100
.address_size 64

	// .globl	_Z6MatMulPfS_ii

.visible .entry _Z6MatMulPfS_ii(
	.param .u64 .ptr .align 1 _Z6MatMulPfS_ii_param_0,
	.param .u64 .ptr .align 1 _Z6MatMulPfS_ii_param_1,
	.param .u32 _Z6MatMulPfS_ii_param_2,
	.param .u32 _Z6MatMulPfS_ii_param_3
)
{
	.reg .pred 	%p<2>;
	.reg .b32 	%r<15>;
	.reg .b32 	%f<4>;
	.reg .b64 	%rd<8>;

	ld.param.u64 	%rd1, [_Z6MatMulPfS_ii_param_0];
	ld.param.u64 	%rd2, [_Z6MatMulPfS_ii_param_1];
	ld.param.u32 	%r5, [_Z6MatMulPfS_ii_param_2];
	ld.param.u32 	%r4, [_Z6MatMulPfS_ii_param_3];
	mov.u32 	%r6, %ntid.x;
	mov.u32 	%r7, %ctaid.x;
	mov.u32 	%r8, %tid.x;
	mad.lo.s32 	%r1, %r6, %r7, %r8;
	mov.u32 	%r9, %ntid.y;
	mov.u32 	%r10, %ctaid.y;
	mov.u32 	%r11, %tid.y;
	mad.lo.s32 	%r12, %r9, %r10, %r11;
	max.s32 	%r13, %r1, %r12;
	setp.ge.s32 	%p1, %r13, %r5;
	@%p1 bra 	$L__BB0_2;
	cvta.to.global.u64 	%rd3, %rd1;
	cvta.to.global.u64 	%rd4, %rd2;
	mad.lo.s32 	%r14, %r5, %r1, %r12;
	mul.wide.s32 	%rd5, %r14, 4;
	add.s64 	%rd6, %rd3, %rd5;
	ld.global.f32 	%f1, [%rd6];
	cvt.rn.f32.s32 	%f2, %r4;
	mul.f32 	%f3, %f1, %f2;
	add.s64 	%rd7, %rd4, %rd5;
	st.global.f32 	[%rd7], %f3;
$L__BB0_2:
	ret;

}
	// .globl	_Z6MatAddPfS_S_i
.visible .entry _Z6MatAddPfS_S_i(
	.param .u64 .ptr .align 1 _Z6MatAddPfS_S_i_param_0,
	.param .u64 .ptr .align 1 _Z6MatAddPfS_S_i_param_1,
	.param .u64 .ptr .align 1 _Z6MatAddPfS_S_i_param_2,
	.param .u32 _Z6MatAddPfS_S_i_param_3
)
{
	.reg .pred 	%p<2>;
	.reg .b32 	%r<14>;
	.reg .b32 	%f<4>;
	.reg .b64 	%rd<11>;

	ld.param.u64 	%rd1, [_Z6MatAddPfS_S_i_param_0];
	ld.param.u64 	%rd2, [_Z6MatAddPfS_S_i_param_1];
	ld.param.u64 	%rd3, [_Z6MatAddPfS_S_i_param_2];
	ld.param.u32 	%r4, [_Z6MatAddPfS_S_i_param_3];
	mov.u32 	%r5, %ntid.x;
	mov.u32 	%r6, %ctaid.x;
	mov.u32 	%r7, %tid.x;
	mad.lo.s32 	%r1, %r5, %r6, %r7;
	mov.u32 	%r8, %ntid.y;
	mov.u32 	%r9, %ctaid.y;
	mov.u32 	%r10, %tid.y;
	mad.lo.s32 	%r11, %r8, %r9, %r10;
	max.s32 	%r12, %r1, %r11;
	setp.ge.s32 	%p1, %r12, %r4;
	@%p1 bra 	$L__BB1_2;
	cvta.to.global.u64 	%rd4, %rd1;
	cvta.to.global.u64 	%rd5, %rd2;
	cvta.to.global.u64 	%rd6, %rd3;
	mad.lo.s32 	%r13, %r4, %r1, %r11;
	mul.wide.s32 	%rd7, %r13, 4;
	add.s64 	%rd8, %rd4, %rd7;
	ld.global.f32 	%f1, [%rd8];
	add.s64 	%rd9, %rd5, %rd7;
	ld.global.f32 	%f2, [%rd9];
	add.f32 	%f3, %f1, %f2;
	add.s64 	%rd10, %rd6, %rd7;
	st.global.f32 	[%rd10], %f3;
$L__BB1_2:
	ret;

}


// ===== COMPILED SASS (sm_100) =====

	.target	sm_100

	.elftype	@"ET_EXEC"


//--------------------- .note.nv.tkinfo           --------------------------
	.section	.note.nv.tkinfo,"",@"SHT_NOTE"
	.sectionflags	@"SHF_NOTE_NV_TKINFO"
	.tkinfo
        /*0018*/ 	.word	0x00000002
        /*0030*/ 	.string	""
        /*0030*/ 	.string	"ptxas"
        /*0030*/ 	.string	"Cuda compilation tools, release 13.0, V13.0.88"
        /*0030*/ 	.string	"Build cuda_13.0.r13.0/compiler.36424714_0"
        /*0030*/ 	.string	"-arch sm_100 -m 64 "



//--------------------- .note.nv.cuinfo           --------------------------
	.section	.note.nv.cuinfo,"",@"SHT_NOTE"
	.sectionflags	@"SHF_NOTE_NV_CUINFO"
        /*0018*/ 	.short	0x0002
        /*001a*/ 	.short	0x0064
        /*001c*/ 	.short	0x0082
	.zero		2


//--------------------- .nv.info                  --------------------------
	.section	.nv.info,"",@"SHT_CUDA_INFO"
	.align	4


	//----- nvinfo : EIATTR_REGCOUNT
	.align		4
        /*0000*/ 	.byte	0x04, 0x2f
        /*0002*/ 	.short	(.L_1 - .L_0)
	.align		4
.L_0:
        /*0004*/ 	.word	index@(_Z6MatMulPfS_ii)
        /*0008*/ 	.word	0x0000000c


	//----- nvinfo : EIATTR_FRAME_SIZE
	.align		4
.L_1:
        /*000c*/ 	.byte	0x04, 0x11
        /*000e*/ 	.short	(.L_3 - .L_2)
	.align		4
.L_2:
        /*0010*/ 	.word	index@(_Z6MatMulPfS_ii)
        /*0014*/ 	.word	0x00000000


	//----- nvinfo : EIATTR_REGCOUNT
	.align		4
.L_3:
        /*0018*/ 	.byte	0x04, 0x2f
        /*001a*/ 	.short	(.L_5 - .L_4)
	.align		4
.L_4:
        /*001c*/ 	.word	index@(_Z6MatAddPfS_S_i)
        /*0020*/ 	.word	0x0000000c


	//----- nvinfo : EIATTR_FRAME_SIZE
	.align		4
.L_5:
        /*0024*/ 	.byte	0x04, 0x11
        /*0026*/ 	.short	(.L_7 - .L_6)
	.align		4
.L_6:
        /*0028*/ 	.word	index@(_Z6MatAddPfS_S_i)
        /*002c*/ 	.word	0x00000000


	//----- nvinfo : EIATTR_MIN_STACK_SIZE
	.align		4
.L_7:
        /*0030*/ 	.byte	0x04, 0x12
        /*0032*/ 	.short	(.L_9 - .L_8)
	.align		4
.L_8:
        /*0034*/ 	.word	index@(_Z6MatAddPfS_S_i)
        /*0038*/ 	.word	0x00000000


	//----- nvinfo : EIATTR_MIN_STACK_SIZE
	.align		4
.L_9:
        /*003c*/ 	.byte	0x04, 0x12
        /*003e*/ 	.short	(.L_11 - .L_10)
	.align		4
.L_10:
        /*0040*/ 	.word	index@(_Z6MatMulPfS_ii)
        /*0044*/ 	.word	0x00000000
.L_11:


//--------------------- .nv.compat                --------------------------
	.section	.nv.compat,"",@"SHT_CUDA_COMPAT_INFO"
	.align	4
        /*0000*/ 	.byte	0x02, 0x09, 0x00, 0x00, 0x02, 0x02, 0x01, 0x00, 0x02, 0x05, 0x05, 0x00, 0x03, 0x07, 0x01, 0x01
        /*0010*/ 	.byte	0x02, 0x03, 0x00, 0x00, 0x02, 0x06, 0x01, 0x00, 0x04, 0x0b, 0x08, 0x00, 0x09, 0x00, 0x00, 0x00
        /*0020*/ 	.byte	0x00, 0x00, 0x00, 0x00


//--------------------- .nv.info._Z6MatAddPfS_S_i --------------------------
	.section	.nv.info._Z6MatAddPfS_S_i,"",@"SHT_CUDA_INFO"
	.sectionflags	@""
	.align	4


	//----- nvinfo : EIATTR_CUDA_API_VERSION
	.align		4
        /*0000*/ 	.byte	0x04, 0x37
        /*0002*/ 	.short	(.L_13 - .L_12)
.L_12:
        /*0004*/ 	.word	0x00000082


	//----- nvinfo : EIATTR_KPARAM_INFO
	.align		4
.L_13:
        /*0008*/ 	.byte	0x04, 0x17
        /*000a*/ 	.short	(.L_15 - .L_14)
.L_14:
        /*000c*/ 	.word	0x00000000
        /*0010*/ 	.short	0x0003
        /*0012*/ 	.short	0x0018
        /*0014*/ 	.byte	0x00, 0xf0, 0x11, 0x00


	//----- nvinfo : EIATTR_KPARAM_INFO
	.align		4
.L_15:
        /*0018*/ 	.byte	0x04, 0x17
        /*001a*/ 	.short	(.L_17 - .L_16)
.L_16:
        /*001c*/ 	.word	0x00000000
        /*0020*/ 	.short	0x0002
        /*0022*/ 	.short	0x0010
        /*0024*/ 	.byte	0x00, 0xf5, 0x21, 0x00


	//----- nvinfo : EIATTR_KPARAM_INFO
	.align		4
.L_17:
        /*0028*/ 	.byte	0x04, 0x17
        /*002a*/ 	.short	(.L_19 - .L_18)
.L_18:
        /*002c*/ 	.word	0x00000000
        /*0030*/ 	.short	0x0001
        /*0032*/ 	.short	0x0008
        /*0034*/ 	.byte	0x00, 0xf5, 0x21, 0x00


	//----- nvinfo : EIATTR_KPARAM_INFO
	.align		4
.L_19:
        /*0038*/ 	.byte	0x04, 0x17
        /*003a*/ 	.short	(.L_21 - .L_20)
.L_20:
        /*003c*/ 	.word	0x00000000
        /*0040*/ 	.short	0x0000
        /*0042*/ 	.short	0x0000
        /*0044*/ 	.byte	0x00, 0xf5, 0x21, 0x00


	//----- nvinfo : EIATTR_SPARSE_MMA_MASK
	.align		4
.L_21:
        /*0048*/ 	.byte	0x03, 0x50
        /*004a*/ 	.short	0x0000


	//----- nvinfo : EIATTR_MAXREG_COUNT
	.align		4
        /*004c*/ 	.byte	0x03, 0x1b
        /*004e*/ 	.short	0x00ff


	//----- nvinfo : EIATTR_MERCURY_ISA_VERSION
	.align		4
        /*0050*/ 	.byte	0x03, 0x5f
        /*0052*/ 	.short	0x0101


	//----- nvinfo : EIATTR_VRC_CTA_INIT_COUNT
	.align		4
        /*0054*/ 	.byte	0x02, 0x4a
	.zero		1
	.zero		1


	//----- nvinfo : EIATTR_EXIT_INSTR_OFFSETS
	.align		4
        /*0058*/ 	.byte	0x04, 0x1c
        /*005a*/ 	.short	(.L_23 - .L_22)


	//   ....[0]....
.L_22:
        /*005c*/ 	.word	0x000000c0


	//   ....[1]....
        /*0060*/ 	.word	0x00000190


	//----- nvinfo : EIATTR_CBANK_PARAM_SIZE
	.align		4
.L_23:
        /*0064*/ 	.byte	0x03, 0x19
        /*0066*/ 	.short	0x001c


	//----- nvinfo : EIATTR_PARAM_CBANK
	.align		4
        /*0068*/ 	.byte	0x04, 0x0a
        /*006a*/ 	.short	(.L_25 - .L_24)
	.align		4
.L_24:
        /*006c*/ 	.word	index@(.nv.constant0._Z6MatAddPfS_S_i)
        /*0070*/ 	.short	0x0380
        /*0072*/ 	.short	0x001c


	//----- nvinfo : EIATTR_SW_WAR
	.align		4
.L_25:
        /*0074*/ 	.byte	0x04, 0x36
        /*0076*/ 	.short	(.L_27 - .L_26)
.L_26:
        /*0078*/ 	.word	0x00000008
.L_27:


//--------------------- .nv.info._Z6MatMulPfS_ii  --------------------------
	.section	.nv.info._Z6MatMulPfS_ii,"",@"SHT_CUDA_INFO"
	.sectionflags	@""
	.align	4


	//----- nvinfo : EIATTR_CUDA_API_VERSION
	.align		4
        /*0000*/ 	.byte	0x04, 0x37
        /*0002*/ 	.short	(.L_29 - .L_28)
.L_28:
        /*0004*/ 	.word	0x00000082


	//----- nvinfo : EIATTR_KPARAM_INFO
	.align		4
.L_29:
        /*0008*/ 	.byte	0x04, 0x17
        /*000a*/ 	.short	(.L_31 - .L_30)
.L_30:
        /*000c*/ 	.word	0x00000000
        /*0010*/ 	.short	0x0003
        /*0012*/ 	.short	0x0014
        /*0014*/ 	.byte	0x00, 0xf0, 0x11, 0x00


	//----- nvinfo : EIATTR_KPARAM_INFO
	.align		4
.L_31:
        /*0018*/ 	.byte	0x04, 0x17
        /*001a*/ 	.short	(.L_33 - .L_32)
.L_32:
        /*001c*/ 	.word	0x00000000
        /*0020*/ 	.short	0x0002
        /*0022*/ 	.short	0x0010
        /*0024*/ 	.byte	0x00, 0xf0, 0x11, 0x00


	//----- nvinfo : EIATTR_KPARAM_INFO
	.align		4
.L_33:
        /*0028*/ 	.byte	0x04, 0x17
        /*002a*/ 	.short	(.L_35 - .L_34)
.L_34:
        /*002c*/ 	.word	0x00000000
        /*0030*/ 	.short	0x0001
        /*0032*/ 	.short	0x0008
        /*0034*/ 	.byte	0x00, 0xf5, 0x21, 0x00


	//----- nvinfo : EIATTR_KPARAM_INFO
	.align		4
.L_35:
        /*0038*/ 	.byte	0x04, 0x17
        /*003a*/ 	.short	(.L_37 - .L_36)
.L_36:
        /*003c*/ 	.word	0x00000000
        /*0040*/ 	.short	0x0000
        /*0042*/ 	.short	0x0000
        /*0044*/ 	.byte	0x00, 0xf5, 0x21, 0x00


	//----- nvinfo : EIATTR_SPARSE_MMA_MASK
	.align		4
.L_37:
        /*0048*/ 	.byte	0x03, 0x50
        /*004a*/ 	.short	0x0000


	//----- nvinfo : EIATTR_MAXREG_COUNT
	.align		4
        /*004c*/ 	.byte	0x03, 0x1b
        /*004e*/ 	.short	0x00ff


	//----- nvinfo : EIATTR_MERCURY_ISA_VERSION
	.align		4
        /*0050*/ 	.byte	0x03, 0x5f
        /*0052*/ 	.short	0x0101


	//----- nvinfo : EIATTR_VRC_CTA_INIT_COUNT
	.align		4
        /*0054*/ 	.byte	0x02, 0x4a
	.zero		1
	.zero		1


	//----- nvinfo : EIATTR_EXIT_INSTR_OFFSETS
	.align		4
        /*0058*/ 	.byte	0x04, 0x1c
        /*005a*/ 	.short	(.L_39 - .L_38)


	//   ....[0]....
.L_38:
        /*005c*/ 	.word	0x000000c0


	//   ....[1]....
        /*0060*/ 	.word	0x00000180


	//----- nvinfo : EIATTR_CBANK_PARAM_SIZE
	.align		4
.L_39:
        /*0064*/ 	.byte	0x03, 0x19
        /*0066*/ 	.short	0x0018


	//----- nvinfo : EIATTR_PARAM_CBANK
	.align		4
        /*0068*/ 	.byte	0x04, 0x0a
        /*006a*/ 	.short	(.L_41 - .L_40)
	.align		4
.L_40:
        /*006c*/ 	.word	index@(.nv.constant0._Z6MatMulPfS_ii)
        /*0070*/ 	.short	0x0380
        /*0072*/ 	.short	0x0018


	//----- nvinfo : EIATTR_SW_WAR
	.align		4
.L_41:
        /*0074*/ 	.byte	0x04, 0x36
        /*0076*/ 	.short	(.L_43 - .L_42)
.L_42:
        /*0078*/ 	.word	0x00000008
.L_43:


//--------------------- .nv.callgraph             --------------------------
	.section	.nv.callgraph,"",@"SHT_CUDA_CALLGRAPH"
	.align	4
	.sectionentsize	8
	.align		4
        /*0000*/ 	.word	0x00000000
	.align		4
        /*0004*/ 	.word	0xffffffff
	.align		4
        /*0008*/ 	.word	0x00000000
	.align		4
        /*000c*/ 	.word	0xfffffffe
	.align		4
        /*0010*/ 	.word	0x00000000
	.align		4
        /*0014*/ 	.word	0xfffffffd
	.align		4
        /*0018*/ 	.word	0x00000000
	.align		4
        /*001c*/ 	.word	0xfffffffc


//--------------------- .text._Z6MatAddPfS_S_i    --------------------------
	.section	.text._Z6MatAddPfS_S_i,"ax",@progbits
	.align	128
        .global         _Z6MatAddPfS_S_i
        .type           _Z6MatAddPfS_S_i,@function
        .size           _Z6MatAddPfS_S_i,(.L_x_2 - _Z6MatAddPfS_S_i)
        .other          _Z6MatAddPfS_S_i,@"STO_CUDA_ENTRY STV_DEFAULT"
_Z6MatAddPfS_S_i:
.text._Z6MatAddPfS_S_i:
[----:B------:R-:W-:Y:S01]  /*0000*/  LDC R1, c[0x0][0x37c] ;  /* 0x0000df00ff017b82 */ /* 0x000fe20000000800 */
[----:B------:R-:W0:Y:S01]  /*0010*/  S2R R0, SR_CTAID.X ;  /* 0x0000000000007919 */ /* 0x000e220000002500 */
[----:B------:R-:W0:Y:S01]  /*0020*/  LDCU UR4, c[0x0][0x360] ;  /* 0x00006c00ff0477ac */ /* 0x000e220008000800 */
[----:B------:R-:W0:Y:S01]  /*0030*/  S2R R3, SR_TID.X ;  /* 0x0000000000037919 */ /* 0x000e220000002100 */
[----:B------:R-:W1:Y:S01]  /*0040*/  LDCU UR5, c[0x0][0x364] ;  /* 0x00006c80ff0577ac */ /* 0x000e620008000800 */
[----:B------:R-:W1:Y:S01]  /*0050*/  S2R R7, SR_CTAID.Y ;  /* 0x0000000000077919 */ /* 0x000e620000002600 */
[----:B------:R-:W2:Y:S01]  /*0060*/  LDCU UR6, c[0x0][0x398] ;  /* 0x00007300ff0677ac */ /* 0x000ea20008000800 */
[----:B------:R-:W1:Y:S01]  /*0070*/  S2R R2, SR_TID.Y ;  /* 0x0000000000027919 */ /* 0x000e620000002200 */
[----:B0-----:R-:W-:Y:S02]  /*0080*/  IMAD R0, R0, UR4, R3 ;  /* 0x0000000400007c24 */ /* 0x001fe4000f8e0203 */
[----:B-1----:R-:W-:-:S05]  /*0090*/  IMAD R7, R7, UR5, R2 ;  /* 0x0000000507077c24 */ /* 0x002fca000f8e0202 */
[----:B------:R-:W-:-:S04]  /*00a0*/  VIMNMX R2, PT, PT, R0, R7, !PT ;  /* 0x0000000700027248 */ /* 0x000fc80007fe0100 */
[----:B--2---:R-:W-:-:S13]  /*00b0*/  ISETP.GE.AND P0, PT, R2, UR6, PT ;  /* 0x0000000602007c0c */ /* 0x004fda000bf06270 */
[----:B------:R-:W-:Y:S05]  /*00c0*/  @P0 EXIT ;  /* 0x000000000000094d */ /* 0x000fea0003800000 */
[----:B------:R-:W0:Y:S01]  /*00d0*/  LDC.64 R2, c[0x0][0x380] ;  /* 0x0000e000ff027b82 */ /* 0x000e220000000a00 */
[----:B------:R-:W1:Y:S01]  /*00e0*/  LDCU.64 UR4, c[0x0][0x358] ;  /* 0x00006b00ff0477ac */ /* 0x000e620008000a00 */
[----:B------:R-:W-:-:S06]  /*00f0*/  IMAD R9, R0, UR6, R7 ;  /* 0x0000000600097c24 */ /* 0x000fcc000f8e0207 */
[----:B------:R-:W2:Y:S08]  /*0100*/  LDC.64 R4, c[0x0][0x388] ;  /* 0x0000e200ff047b82 */ /* 0x000eb00000000a00 */
[----:B------:R-:W3:Y:S01]  /*0110*/  LDC.64 R6, c[0x0][0x390] ;  /* 0x0000e400ff067b82 */ /* 0x000ee20000000a00 */
[----:B0-----:R-:W-:-:S06]  /*0120*/  IMAD.WIDE R2, R9, 0x4, R2 ;  /* 0x0000000409027825 */ /* 0x001fcc00078e0202 */
[----:B-1----:R-:W4:Y:S01]  /*0130*/  LDG.E R2, desc[UR4][R2.64] ;  /* 0x0000000402027981 */ /* 0x002f22000c1e1900 */
[----:B--2---:R-:W-:-:S06]  /*0140*/  IMAD.WIDE R4, R9, 0x4, R4 ;  /* 0x0000000409047825 */ /* 0x004fcc00078e0204 */
[----:B------:R-:W4:Y:S01]  /*0150*/  LDG.E R5, desc[UR4][R4.64] ;  /* 0x0000000404057981 */ /* 0x000f22000c1e1900 */
[----:B---3--:R-:W-:-:S04]  /*0160*/  IMAD.WIDE R6, R9, 0x4, R6 ;  /* 0x0000000409067825 */ /* 0x008fc800078e0206 */
[----:B----4-:R-:W-:-:S05]  /*0170*/  FADD R9, R2, R5 ;  /* 0x0000000502097221 */ /* 0x010fca0000000000 */
[----:B------:R-:W-:Y:S01]  /*0180*/  STG.E desc[UR4][R6.64], R9 ;  /* 0x0000000906007986 */ /* 0x000fe2000c101904 */
[----:B------:R-:W-:Y:S05]  /*0190*/  EXIT ;  /* 0x000000000000794d */ /* 0x000fea0003800000 */
.L_x_0:
[----:B------:R-:W-:-:S00]  /*01a0*/  BRA `(.L_x_0) ;  /* 0xfffffffc00fc7947 */ /* 0x000fc0000383ffff */
[----:B------:R-:W-:-:S00]  /*01b0*/  NOP ;  /* 0x0000000000007918 */ /* 0x000fc00000000000 */
        /* <DEDUP_REMOVED lines=12> */
.L_x_2:


//--------------------- .text._Z6MatMulPfS_ii     --------------------------
	.section	.text._Z6MatMulPfS_ii,"ax",@progbits
	.align	128
        .global         _Z6MatMulPfS_ii
        .type           _Z6MatMulPfS_ii,@function
        .size           _Z6MatMulPfS_ii,(.L_x_3 - _Z6MatMulPfS_ii)
        .other          _Z6MatMulPfS_ii,@"STO_CUDA_ENTRY STV_DEFAULT"
_Z6MatMulPfS_ii:
.text._Z6MatMulPfS_ii:
        /* <DEDUP_REMOVED lines=15> */
[----:B------:R-:W-:Y:S01]  /*00f0*/  IMAD R7, R0, UR6, R5 ;  /* 0x0000000600077c24 */ /* 0x000fe2000f8e0205 */
[----:B------:R-:W2:Y:S05]  /*0100*/  LDCU UR7, c[0x0][0x394] ;  /* 0x00007280ff0777ac */ /* 0x000eaa0008000800 */
[----:B------:R-:W3:Y:S01]  /*0110*/  LDC.64 R4, c[0x0][0x388] ;  /* 0x0000e200ff047b82 */ /* 0x000ee20000000a00 */
[----:B0-----:R-:W-:-:S06]  /*0120*/  IMAD.WIDE R2, R7, 0x4, R2 ;  /* 0x0000000407027825 */ /* 0x001fcc00078e0202 */
[----:B-1----:R-:W4:Y:S01]  /*0130*/  LDG.E R2, desc[UR4][R2.64] ;  /* 0x0000000402027981 */ /* 0x002f22000c1e1900 */
[----:B--2---:R-:W-:Y:S01]  /*0140*/  I2FP.F32.S32 R9, UR7 ;  /* 0x0000000700097c45 */ /* 0x004fe20008201400 */
[----:B---3--:R-:W-:-:S04]  /*0150*/  IMAD.WIDE R4, R7, 0x4, R4 ;  /* 0x0000000407047825 */ /* 0x008fc800078e0204 */
[----:B----4-:R-:W-:-:S05]  /*0160*/  FMUL R9, R2, R9 ;  /* 0x0000000902097220 */ /* 0x010fca0000400000 */
[----:B------:R-:W-:Y:S01]  /*0170*/  STG.E desc[UR4][R4.64], R9 ;  /* 0x0000000904007986 */ /* 0x000fe2000c101904 */
[----:B------:R-:W-:Y:S05]  /*0180*/  EXIT ;  /* 0x000000000000794d */ /* 0x000fea0003800000 */
.L_x_1:
        /* <DEDUP_REMOVED lines=15> */
.L_x_3:


//--------------------- .nv.shared.reserved.0     --------------------------
	.section	.nv.shared.reserved.0,"aw",@nobits
	.weak		__nv_reservedSMEM_offset_0_alias
	.size		__nv_reservedSMEM_offset_0_alias, 0, 64
	.other		__nv_reservedSMEM_offset_0_alias,@"STO_CUDA_RESERVED_SHARED STV_DEFAULT"
__nv_reservedSMEM_offset_0_alias:
	.zero		0
	.zero		64


//--------------------- .nv.constant0._Z6MatAddPfS_S_i --------------------------
	.section	.nv.constant0._Z6MatAddPfS_S_i,"a",@progbits
	.sectionflags	@""
	.align	4
.nv.constant0._Z6MatAddPfS_S_i:
	.zero		924


//--------------------- .nv.constant0._Z6MatMulPfS_ii --------------------------
	.section	.nv.constant0._Z6MatMulPfS_ii,"a",@progbits
	.sectionflags	@""
	.align	4
.nv.constant0._Z6MatMulPfS_ii:
	.zero		920


//--------------------- SYMBOLS --------------------------

	.type		.nv.reservedSmem.offset0,@object
	.size		.nv.reservedSmem.offset0,0x4
